//
// Generated by NVIDIA NVVM Compiler
//
// Compiler Build ID: CL-36424714
// Cuda compilation tools, release 13.0, V13.0.88
// Based on NVVM 20.0.0
//

.version 9.0
.target sm_100
.address_size 64

	// .globl	_Z3maxPfS_

.visible .entry _Z3maxPfS_(
	.param .u64 .ptr .align 1 _Z3maxPfS__param_0,
	.param .u64 .ptr .align 1 _Z3maxPfS__param_1
)
{
	.reg .pred 	%p<10>;
	.reg .b32 	%r<11>;
	.reg .b32 	%f<7>;
	.reg .b64 	%rd<23>;

	ld.param.u64 	%rd11, [_Z3maxPfS__param_0];
	ld.param.u64 	%rd10, [_Z3maxPfS__param_1];
	cvta.to.global.u64 	%rd1, %rd11;
	mov.u32 	%r1, %tid.x;
	mov.u32 	%r10, %ntid.x;
	mov.u32 	%r3, %ctaid.x;
	mad.lo.s32 	%r4, %r10, %r3, %r1;
	setp.lt.u32 	%p1, %r10, 2;
	@%p1 bra 	$L__BB0_7;
	shr.u32 	%r7, %r10, 1;
	cvt.u64.u32 	%rd22, %r7;
	cvt.u64.u32 	%rd3, %r1;
	cvt.s64.s32 	%rd4, %r4;
	mul.wide.s32 	%rd12, %r4, 4;
	add.s64 	%rd5, %rd1, %rd12;
$L__BB0_2:
	mov.u64 	%rd6, %rd22;
	setp.le.u64 	%p2, %rd6, %rd3;
	@%p2 bra 	$L__BB0_6;
	ld.global.f32 	%f2, [%rd5];
	shl.b64 	%rd7, %rd6, 2;
	add.s64 	%rd8, %rd5, %rd7;
	ld.global.f32 	%f3, [%rd8];
	setp.gt.f32 	%p3, %f2, %f3;
	selp.f32 	%f1, %f2, %f3, %p3;
	st.global.f32 	[%rd5], %f1;
	and.b32  	%r8, %r10, 1;
	setp.eq.b32 	%p4, %r8, 1;
	not.pred 	%p5, %p4;
	@%p5 bra 	$L__BB0_6;
	shl.b64 	%rd13, %rd6, 1;
	add.s64 	%rd14, %rd13, %rd4;
	add.s32 	%r9, %r10, -1;
	cvt.u64.u32 	%rd15, %r9;
	setp.ne.s64 	%p6, %rd14, %rd15;
	@%p6 bra 	$L__BB0_6;
	add.s64 	%rd16, %rd8, %rd7;
	ld.global.f32 	%f4, [%rd16];
	setp.gt.f32 	%p7, %f1, %f4;
	selp.f32 	%f5, %f1, %f4, %p7;
	st.global.f32 	[%rd5], %f5;
$L__BB0_6:
	bar.sync 	0;
	shr.u32 	%r10, %r10, 1;
	shr.u64 	%rd22, %rd6, 1;
	setp.gt.u64 	%p8, %rd6, 1;
	@%p8 bra 	$L__BB0_2;
$L__BB0_7:
	setp.ne.s32 	%p9, %r1, 0;
	@%p9 bra 	$L__BB0_9;
	mul.wide.s32 	%rd17, %r4, 4;
	add.s64 	%rd18, %rd1, %rd17;
	ld.global.f32 	%f6, [%rd18];
	cvta.to.global.u64 	%rd19, %rd10;
	mul.wide.u32 	%rd20, %r3, 4;
	add.s64 	%rd21, %rd19, %rd20;
	st.global.f32 	[%rd21], %f6;
$L__BB0_9:
	ret;

}


// ===== COMPILED SASS (sm_100) =====

	.target	sm_100

	.elftype	@"ET_EXEC"


//--------------------- .note.nv.tkinfo           --------------------------
	.section	.note.nv.tkinfo,"",@"SHT_NOTE"
	.sectionflags	@"SHF_NOTE_NV_TKINFO"
	.tkinfo
        /*0018*/ 	.word	0x00000002
        /*0030*/ 	.string	""
        /*0030*/ 	.string	"ptxas"
        /*0030*/ 	.string	"Cuda compilation tools, release 13.0, V13.0.88"
        /*0030*/ 	.string	"Build cuda_13.0.r13.0/compiler.36424714_0"
        /*0030*/ 	.string	"-arch sm_100 -m 64 "



//--------------------- .note.nv.cuinfo           --------------------------
	.section	.note.nv.cuinfo,"",@"SHT_NOTE"
	.sectionflags	@"SHF_NOTE_NV_CUINFO"
        /*0018*/ 	.short	0x0002
        /*001a*/ 	.short	0x0064
        /*001c*/ 	.short	0x0082
	.zero		2


//--------------------- .nv.info                  --------------------------
	.section	.nv.info,"",@"SHT_CUDA_INFO"
	.align	4


	//----- nvinfo : EIATTR_REGCOUNT
	.align		4
        /*0000*/ 	.byte	0x04, 0x2f
        /*0002*/ 	.short	(.L_1 - .L_0)
	.align		4
.L_0:
        /*0004*/ 	.word	index@(_Z3maxPfS_)
        /*0008*/ 	.word	0x00000014


	//----- nvinfo : EIATTR_FRAME_SIZE
	.align		4
.L_1:
        /*000c*/ 	.byte	0x04, 0x11
        /*000e*/ 	.short	(.L_3 - .L_2)
	.align		4
.L_2:
        /*0010*/ 	.word	index@(_Z3maxPfS_)
        /*0014*/ 	.word	0x00000000


	//----- nvinfo : EIATTR_MIN_STACK_SIZE
	.align		4
.L_3:
        /*0018*/ 	.byte	0x04, 0x12
        /*001a*/ 	.short	(.L_5 - .L_4)
	.align		4
.L_4:
        /*001c*/ 	.word	index@(_Z3maxPfS_)
        /*0020*/ 	.word	0x00000000
.L_5:


//--------------------- .nv.compat                --------------------------
	.section	.nv.compat,"",@"SHT_CUDA_COMPAT_INFO"
	.align	4
        /*0000*/ 	.byte	0x02, 0x09, 0x00, 0x00, 0x02, 0x02, 0x01, 0x00, 0x02, 0x05, 0x05, 0x00, 0x03, 0x07, 0x01, 0x01
        /*0010*/ 	.byte	0x02, 0x03, 0x00, 0x00, 0x02, 0x06, 0x01, 0x00, 0x04, 0x0b, 0x08, 0x00, 0x09, 0x00, 0x00, 0x00
        /*0020*/ 	.byte	0x00, 0x00, 0x00, 0x00


//--------------------- .nv.info._Z3maxPfS_       --------------------------
	.section	.nv.info._Z3maxPfS_,"",@"SHT_CUDA_INFO"
	.sectionflags	@""
	.align	4


	//----- nvinfo : EIATTR_CUDA_API_VERSION
	.align		4
        /*0000*/ 	.byte	0x04, 0x37
        /*0002*/ 	.short	(.L_7 - .L_6)
.L_6:
        /*0004*/ 	.word	0x00000082


	//----- nvinfo : EIATTR_KPARAM_INFO
	.align		4
.L_7:
        /*0008*/ 	.byte	0x04, 0x17
        /*000a*/ 	.short	(.L_9 - .L_8)
.L_8:
        /*000c*/ 	.word	0x00000000
        /*0010*/ 	.short	0x0001
        /*0012*/ 	.short	0x0008
        /*0014*/ 	.byte	0x00, 0xf5, 0x21, 0x00


	//----- nvinfo : EIATTR_KPARAM_INFO
	.align		4
.L_9:
        /*0018*/ 	.byte	0x04, 0x17
        /*001a*/ 	.short	(.L_11 - .L_10)
.L_10:
        /*001c*/ 	.word	0x00000000
        /*0020*/ 	.short	0x0000
        /*0022*/ 	.short	0x0000
        /*0024*/ 	.byte	0x00, 0xf5, 0x21, 0x00


	//----- nvinfo : EIATTR_SPARSE_MMA_MASK
	.align		4
.L_11:
        /*0028*/ 	.byte	0x03, 0x50
        /*002a*/ 	.short	0x0000


	//----- nvinfo : EIATTR_MAXREG_COUNT
	.align		4
        /*002c*/ 	.byte	0x03, 0x1b
        /*002e*/ 	.short	0x00ff


	//----- nvinfo : EIATTR_NUM_BARRIERS
	.align		4
        /*0030*/ 	.byte	0x02, 0x4c
        /*0032*/ 	.byte	0x01
	.zero		1


	//----- nvinfo : EIATTR_MERCURY_ISA_VERSION
	.align		4
        /*0034*/ 	.byte	0x03, 0x5f
        /*0036*/ 	.short	0x0101


	//----- nvinfo : EIATTR_VRC_CTA_INIT_COUNT
	.align		4
        /*0038*/ 	.byte	0x02, 0x4a
	.zero		1
	.zero		1


	//----- nvinfo : EIATTR_EXIT_INSTR_OFFSETS
	.align		4
        /*003c*/ 	.byte	0x04, 0x1c
        /*003e*/ 	.short	(.L_13 - .L_12)


	//   ....[0]....
.L_12:
        /*0040*/ 	.word	0x00000340


	//   ....[1]....
        /*0044*/ 	.word	0x000003b0


	//----- nvinfo : EIATTR_CRS_STACK_SIZE
	.align		4
.L_13:
        /*0048*/ 	.byte	0x04, 0x1e
        /*004a*/ 	.short	(.L_15 - .L_14)
.L_14:
        /*004c*/ 	.word	0x00000000


	//----- nvinfo : EIATTR_CBANK_PARAM_SIZE
	.align		4
.L_15:
        /*0050*/ 	.byte	0x03, 0x19
        /*0052*/ 	.short	0x0010


	//----- nvinfo : EIATTR_PARAM_CBANK
	.align		4
        /*0054*/ 	.byte	0x04, 0x0a
        /*0056*/ 	.short	(.L_17 - .L_16)
	.align		4
.L_16:
        /*0058*/ 	.word	index@(.nv.constant0._Z3maxPfS_)
        /*005c*/ 	.short	0x0380
        /*005e*/ 	.short	0x0010


	//----- nvinfo : EIATTR_SW_WAR
	.align		4
.L_17:
        /*0060*/ 	.byte	0x04, 0x36
        /*0062*/ 	.short	(.L_19 - .L_18)
.L_18:
        /*0064*/ 	.word	0x00000008
.L_19:


//--------------------- .nv.callgraph             --------------------------
	.section	.nv.callgraph,"",@"SHT_CUDA_CALLGRAPH"
	.align	4
	.sectionentsize	8
	.align		4
        /*0000*/ 	.word	0x00000000
	.align		4
        /*0004*/ 	.word	0xffffffff
	.align		4
        /*0008*/ 	.word	0x00000000
	.align		4
        /*000c*/ 	.word	0xfffffffe
	.align		4
        /*0010*/ 	.word	0x00000000
	.align		4
        /*0014*/ 	.word	0xfffffffd
	.align		4
        /*0018*/ 	.word	0x00000000
	.align		4
        /*001c*/ 	.word	0xfffffffc


//--------------------- .text._Z3maxPfS_          --------------------------
	.section	.text._Z3maxPfS_,"ax",@progbits
	.align	128
        .global         _Z3maxPfS_
        .type           _Z3maxPfS_,@function
        .size           _Z3maxPfS_,(.L_x_5 - _Z3maxPfS_)
        .other          _Z3maxPfS_,@"STO_CUDA_ENTRY STV_DEFAULT"
_Z3maxPfS_:
.text._Z3maxPfS_:
[----:B------:R-:W-:Y:S01]  /*0000*/  LDC R1, c[0x0][0x37c] ;  /* 0x0000df00ff017b82 */ /* 0x000fe20000000800 */
[----:B------:R-:W0:Y:S01]  /*0010*/  S2R R9, SR_TID.X ;  /* 0x0000000000097919 */ /* 0x000e220000002100 */
[----:B------:R-:W1:Y:S01]  /*0020*/  LDCU UR6, c[0x0][0x360] ;  /* 0x00006c00ff0677ac */ /* 0x000e620008000800 */
[----:B------:R-:W0:Y:S01]  /*0030*/  S2R R0, SR_CTAID.X ;  /* 0x0000000000007919 */ /* 0x000e220000002500 */
[----:B------:R-:W2:Y:S01]  /*0040*/  LDCU.64 UR4, c[0x0][0x358] ;  /* 0x00006b00ff0477ac */ /* 0x000ea20008000a00 */
[----:B-1----:R-:W-:Y:S02]  /*0050*/  UISETP.GE.U32.AND UP0, UPT, UR6, 0x2, UPT ;  /* 0x000000020600788c */ /* 0x002fe4000bf06070 */
[----:B0-----:R-:W-:-:S07]  /*0060*/  IMAD R6, R0, UR6, R9 ;  /* 0x0000000600067c24 */ /* 0x001fce000f8e0209 */
[----:B--2---:R-:W-:Y:S05]  /*0070*/  BRA.U !UP0, `(.L_x_0) ;  /* 0x0000000108ac7547 */ /* 0x004fea000b800000 */
[----:B------:R-:W0:Y:S01]  /*0080*/  LDC.64 R2, c[0x0][0x380] ;  /* 0x0000e000ff027b82 */ /* 0x000e220000000a00 */
[----:B------:R-:W-:Y:S01]  /*0090*/  IMAD.U32 R14, RZ, RZ, UR6 ;  /* 0x00000006ff0e7e24 */ /* 0x000fe2000f8e00ff */
[----:B------:R-:W-:Y:S01]  /*00a0*/  SHF.R.S32.HI R10, RZ, 0x1f, R6 ;  /* 0x0000001fff0a7819 */ /* 0x000fe20000011406 */
[----:B------:R-:W-:-:S03]  /*00b0*/  IMAD.MOV.U32 R12, RZ, RZ, RZ ;  /* 0x000000ffff0c7224 */ /* 0x000fc600078e00ff */
[----:B------:R-:W-:Y:S01]  /*00c0*/  SHF.R.U32.HI R11, RZ, 0x1, R14 ;  /* 0x00000001ff0b7819 */ /* 0x000fe2000001160e */
[----:B0-----:R-:W-:-:S07]  /*00d0*/  IMAD.WIDE R2, R6, 0x4, R2 ;  /* 0x0000000406027825 */ /* 0x001fce00078e0202 */
.L_x_3:
[----:B------:R-:W-:Y:S01]  /*00e0*/  ISETP.GT.U32.AND P0, PT, R11, R9, PT ;  /* 0x000000090b00720c */ /* 0x000fe20003f04070 */
[----:B------:R-:W-:Y:S03]  /*00f0*/  BSSY.RECONVERGENT B0, `(.L_x_1) ;  /* 0x000001a000007945 */ /* 0x000fe60003800200 */
[----:B------:R-:W-:-:S13]  /*0100*/  ISETP.GT.U32.AND.EX P0, PT, R12, RZ, PT, P0 ;  /* 0x000000ff0c00720c */ /* 0x000fda0003f04100 */
[----:B0-----:R-:W-:Y:S05]  /*0110*/  @!P0 BRA `(.L_x_2) ;  /* 0x00000000005c8947 */ /* 0x001fea0003800000 */
[C---:B------:R-:W-:Y:S01]  /*0120*/  IMAD.SHL.U32 R15, R11.reuse, 0x4, RZ ;  /* 0x000000040b0f7824 */ /* 0x040fe200078e00ff */
[----:B------:R-:W-:Y:S01]  /*0130*/  SHF.L.U64.HI R13, R11, 0x2, R12 ;  /* 0x000000020b0d7819 */ /* 0x000fe2000001020c */
[----:B------:R-:W2:Y:S03]  /*0140*/  LDG.E R7, desc[UR4][R2.64] ;  /* 0x0000000402077981 */ /* 0x000ea6000c1e1900 */
[----:B------:R-:W-:-:S05]  /*0150*/  IADD3 R4, P0, PT, R2, R15, RZ ;  /* 0x0000000f02047210 */ /* 0x000fca0007f1e0ff */
[----:B------:R-:W-:-:S05]  /*0160*/  IMAD.X R5, R3, 0x1, R13, P0 ;  /* 0x0000000103057824 */ /* 0x000fca00000e060d */
[----:B------:R-:W2:Y:S02]  /*0170*/  LDG.E R8, desc[UR4][R4.64] ;  /* 0x0000000404087981 */ /* 0x000ea4000c1e1900 */
[----:B--2---:R-:W-:-:S04]  /*0180*/  FSETP.GT.AND P0, PT, R7, R8, PT ;  /* 0x000000080700720b */ /* 0x004fc80003f04000 */
[----:B------:R-:W-:Y:S01]  /*0190*/  FSEL R17, R7, R8, P0 ;  /* 0x0000000807117208 */ /* 0x000fe20000000000 */
[----:B------:R-:W-:Y:S01]  /*01a0*/  VIADD R7, R14, 0xffffffff ;  /* 0xffffffff0e077836 */ /* 0x000fe20000000000 */
[----:B------:R-:W-:-:S04]  /*01b0*/  LEA R8, P1, R11, R6, 0x1 ;  /* 0x000000060b087211 */ /* 0x000fc800078208ff */
[----:B------:R-:W-:Y:S02]  /*01c0*/  ISETP.NE.U32.AND P0, PT, R8, R7, PT ;  /* 0x000000070800720c */ /* 0x000fe40003f05070 */
[----:B------:R-:W-:Y:S01]  /*01d0*/  LEA.HI.X R8, R11, R10, R12, 0x1, P1 ;  /* 0x0000000a0b087211 */ /* 0x000fe200008f0c0c */
[----:B------:R0:W-:Y:S01]  /*01e0*/  STG.E desc[UR4][R2.64], R17 ;  /* 0x0000001102007986 */ /* 0x0001e2000c101904 */
[----:B------:R-:W-:Y:S02]  /*01f0*/  LOP3.LUT R7, R14, 0x1, RZ, 0xc0, !PT ;  /* 0x000000010e077812 */ /* 0x000fe400078ec0ff */
[----:B------:R-:W-:-:S04]  /*0200*/  ISETP.NE.AND.EX P0, PT, R8, RZ, PT, P0 ;  /* 0x000000ff0800720c */ /* 0x000fc80003f05300 */
[----:B------:R-:W-:-:S13]  /*0210*/  ISETP.NE.U32.OR P0, PT, R7, 0x1, P0 ;  /* 0x000000010700780c */ /* 0x000fda0000705470 */
[----:B0-----:R-:W-:Y:S05]  /*0220*/  @P0 BRA `(.L_x_2) ;  /* 0x0000000000180947 */ /* 0x001fea0003800000 */
[----:B------:R-:W-:-:S05]  /*0230*/  IADD3 R4, P0, PT, R4, R15, RZ ;  /* 0x0000000f04047210 */ /* 0x000fca0007f1e0ff */
[----:B------:R-:W-:-:S05]  /*0240*/  IMAD.X R5, R5, 0x1, R13, P0 ;  /* 0x0000000105057824 */ /* 0x000fca00000e060d */
[----:B------:R-:W2:Y:S02]  /*0250*/  LDG.E R4, desc[UR4][R4.64] ;  /* 0x0000000404047981 */ /* 0x000ea4000c1e1900 */
[----:B--2---:R-:W-:-:S04]  /*0260*/  FSETP.GT.AND P0, PT, R17, R4, PT ;  /* 0x000000041100720b */ /* 0x004fc80003f04000 */
[----:B------:R-:W-:-:S05]  /*0270*/  FSEL R7, R17, R4, P0 ;  /* 0x0000000411077208 */ /* 0x000fca0000000000 */
[----:B------:R0:W-:Y:S04]  /*0280*/  STG.E desc[UR4][R2.64], R7 ;  /* 0x0000000702007986 */ /* 0x0001e8000c101904 */
.L_x_2:
[----:B------:R-:W-:Y:S05]  /*0290*/  BSYNC.RECONVERGENT B0 ;  /* 0x0000000000007941 */ /* 0x000fea0003800200 */
.L_x_1:
[----:B------:R-:W-:Y:S01]  /*02a0*/  BAR.SYNC.DEFER_BLOCKING 0x0 ;  /* 0x0000000000007b1d */ /* 0x000fe20000010000 */
[C---:B------:R-:W-:Y:S02]  /*02b0*/  ISETP.GT.U32.AND P0, PT, R11.reuse, 0x1, PT ;  /* 0x000000010b00780c */ /* 0x040fe40003f04070 */
[--C-:B------:R-:W-:Y:S02]  /*02c0*/  SHF.R.U64 R4, R11, 0x1, R12.reuse ;  /* 0x000000010b047819 */ /* 0x100fe4000000120c */
[----:B------:R-:W-:Y:S02]  /*02d0*/  ISETP.GT.U32.AND.EX P0, PT, R12, RZ, PT, P0 ;  /* 0x000000ff0c00720c */ /* 0x000fe40003f04100 */
[----:B------:R-:W-:Y:S01]  /*02e0*/  SHF.R.U32.HI R5, RZ, 0x1, R12 ;  /* 0x00000001ff057819 */ /* 0x000fe2000001160c */
[----:B------:R-:W-:Y:S01]  /*02f0*/  IMAD.MOV.U32 R11, RZ, RZ, R4 ;  /* 0x000000ffff0b7224 */ /* 0x000fe200078e0004 */
[----:B------:R-:W-:-:S03]  /*0300*/  SHF.R.U32.HI R14, RZ, 0x1, R14 ;  /* 0x00000001ff0e7819 */ /* 0x000fc6000001160e */
[----:B------:R-:W-:-:S06]  /*0310*/  IMAD.MOV.U32 R12, RZ, RZ, R5 ;  /* 0x000000ffff0c7224 */ /* 0x000fcc00078e0005 */
[----:B------:R-:W-:Y:S05]  /*0320*/  @P0 BRA `(.L_x_3) ;  /* 0xfffffffc006c0947 */ /* 0x000fea000383ffff */
.L_x_0:
[----:B------:R-:W-:-:S13]  /*0330*/  ISETP.NE.AND P0, PT, R9, RZ, PT ;  /* 0x000000ff0900720c */ /* 0x000fda0003f05270 */
[----:B------:R-:W-:Y:S05]  /*0340*/  @P0 EXIT ;  /* 0x000000000000094d */ /* 0x000fea0003800000 */
[----:B0-----:R-:W0:Y:S02]  /*0350*/  LDC.64 R2, c[0x0][0x380] ;  /* 0x0000e000ff027b82 */ /* 0x001e240000000a00 */
[----:B0-----:R-:W-:-:S06]  /*0360*/  IMAD.WIDE R6, R6, 0x4, R2 ;  /* 0x0000000406067825 */ /* 0x001fcc00078e0202 */
[----:B------:R-:W0:Y:S01]  /*0370*/  LDC.64 R2, c[0x0][0x388] ;  /* 0x0000e200ff027b82 */ /* 0x000e220000000a00 */
[----:B------:R-:W2:Y:S01]  /*0380*/  LDG.E R7, desc[UR4][R6.64] ;  /* 0x0000000406077981 */ /* 0x000ea2000c1e1900 */
[----:B0-----:R-:W-:-:S05]  /*0390*/  IMAD.WIDE.U32 R2, R0, 0x4, R2 ;  /* 0x0000000400027825 */ /* 0x001fca00078e0002 */
[----:B--2---:R-:W-:Y:S01]  /*03a0*/  STG.E desc[UR4][R2.64], R7 ;  /* 0x0000000702007986 */ /* 0x004fe2000c101904 */
[----:B------:R-:W-:Y:S05]  /*03b0*/  EXIT ;  /* 0x000000000000794d */ /* 0x000fea0003800000 */
.L_x_4:
[----:B------:R-:W-:-:S00]  /*03c0*/  BRA `(.L_x_4) ;  /* 0xfffffffc00fc7947 */ /* 0x000fc0000383ffff */
[----:B------:R-:W-:-:S00]  /*03d0*/  NOP ;  /* 0x0000000000007918 */ /* 0x000fc00000000000 */
        /* <DEDUP_REMOVED lines=10> */
.L_x_5:


//--------------------- .nv.shared.reserved.0     --------------------------
	.section	.nv.shared.reserved.0,"aw",@nobits
	.weak		__nv_reservedSMEM_offset_0_alias
	.size		__nv_reservedSMEM_offset_0_alias, 0, 64
	.other		__nv_reservedSMEM_offset_0_alias,@"STO_CUDA_RESERVED_SHARED STV_DEFAULT"
__nv_reservedSMEM_offset_0_alias:
	.zero		0
	.zero		64


//--------------------- .nv.constant0._Z3maxPfS_  --------------------------
	.section	.nv.constant0._Z3maxPfS_,"a",@progbits
	.sectionflags	@""
	.align	4
.nv.constant0._Z3maxPfS_:
	.zero		912


//--------------------- SYMBOLS --------------------------

	.type		.nv.reservedSmem.offset0,@object
	.size		.nv.reservedSmem.offset0,0x4
